//
// Generated by NVIDIA NVVM Compiler
//
// Compiler Build ID: CL-36424714
// Cuda compilation tools, release 13.0, V13.0.88
// Based on NVVM 20.0.0
//

.version 9.0
.target sm_100
.address_size 64

	// .globl	_Z15transformKernelPfS_S_S_

.visible .entry _Z15transformKernelPfS_S_S_(
	.param .u64 .ptr .align 1 _Z15transformKernelPfS_S_S__param_0,
	.param .u64 .ptr .align 1 _Z15transformKernelPfS_S_S__param_1,
	.param .u64 .ptr .align 1 _Z15transformKernelPfS_S_S__param_2,
	.param .u64 .ptr .align 1 _Z15transformKernelPfS_S_S__param_3
)
{
	.reg .b32 	%r<5>;
	.reg .b32 	%f<28>;
	.reg .b64 	%rd<13>;

	ld.param.u64 	%rd1, [_Z15transformKernelPfS_S_S__param_0];
	ld.param.u64 	%rd2, [_Z15transformKernelPfS_S_S__param_1];
	ld.param.u64 	%rd3, [_Z15transformKernelPfS_S_S__param_2];
	ld.param.u64 	%rd4, [_Z15transformKernelPfS_S_S__param_3];
	cvta.to.global.u64 	%rd5, %rd3;
	cvta.to.global.u64 	%rd6, %rd2;
	cvta.to.global.u64 	%rd7, %rd1;
	cvta.to.global.u64 	%rd8, %rd4;
	mov.u32 	%r1, %ctaid.x;
	mov.u32 	%r2, %ntid.x;
	mov.u32 	%r3, %tid.x;
	mad.lo.s32 	%r4, %r1, %r2, %r3;
	ld.global.f32 	%f1, [%rd8];
	mul.wide.s32 	%rd9, %r4, 4;
	add.s64 	%rd10, %rd7, %rd9;
	ld.global.f32 	%f2, [%rd10];
	ld.global.f32 	%f3, [%rd8+4];
	add.s64 	%rd11, %rd6, %rd9;
	ld.global.f32 	%f4, [%rd11];
	mul.f32 	%f5, %f3, %f4;
	fma.rn.f32 	%f6, %f1, %f2, %f5;
	ld.global.f32 	%f7, [%rd8+8];
	add.s64 	%rd12, %rd5, %rd9;
	ld.global.f32 	%f8, [%rd12];
	fma.rn.f32 	%f9, %f7, %f8, %f6;
	ld.global.f32 	%f10, [%rd8+12];
	add.f32 	%f11, %f10, %f9;
	ld.global.f32 	%f12, [%rd8+16];
	ld.global.f32 	%f13, [%rd8+20];
	mul.f32 	%f14, %f13, %f4;
	fma.rn.f32 	%f15, %f12, %f2, %f14;
	ld.global.f32 	%f16, [%rd8+24];
	fma.rn.f32 	%f17, %f16, %f8, %f15;
	ld.global.f32 	%f18, [%rd8+28];
	add.f32 	%f19, %f18, %f17;
	ld.global.f32 	%f20, [%rd8+32];
	ld.global.f32 	%f21, [%rd8+36];
	mul.f32 	%f22, %f21, %f4;
	fma.rn.f32 	%f23, %f20, %f2, %f22;
	ld.global.f32 	%f24, [%rd8+40];
	fma.rn.f32 	%f25, %f24, %f8, %f23;
	ld.global.f32 	%f26, [%rd8+44];
	add.f32 	%f27, %f26, %f25;
	st.global.f32 	[%rd10], %f11;
	st.global.f32 	[%rd11], %f19;
	st.global.f32 	[%rd12], %f27;
	ret;

}


// ===== COMPILED SASS (sm_100) =====

	.target	sm_100

	.elftype	@"ET_EXEC"


//--------------------- .note.nv.tkinfo           --------------------------
	.section	.note.nv.tkinfo,"",@"SHT_NOTE"
	.sectionflags	@"SHF_NOTE_NV_TKINFO"
	.tkinfo
        /*0018*/ 	.word	0x00000002
        /*0030*/ 	.string	""
        /*0030*/ 	.string	"ptxas"
        /*0030*/ 	.string	"Cuda compilation tools, release 13.0, V13.0.88"
        /*0030*/ 	.string	"Build cuda_13.0.r13.0/compiler.36424714_0"
        /*0030*/ 	.string	"-arch sm_100 -m 64 "



//--------------------- .note.nv.cuinfo           --------------------------
	.section	.note.nv.cuinfo,"",@"SHT_NOTE"
	.sectionflags	@"SHF_NOTE_NV_CUINFO"
        /*0018*/ 	.short	0x0002
        /*001a*/ 	.short	0x0064
        /*001c*/ 	.short	0x0082
	.zero		2


//--------------------- .nv.info                  --------------------------
	.section	.nv.info,"",@"SHT_CUDA_INFO"
	.align	4


	//----- nvinfo : EIATTR_REGCOUNT
	.align		4
        /*0000*/ 	.byte	0x04, 0x2f
        /*0002*/ 	.short	(.L_1 - .L_0)
	.align		4
.L_0:
        /*0004*/ 	.word	index@(_Z15transformKernelPfS_S_S_)
        /*0008*/ 	.word	0x0000001d


	//----- nvinfo : EIATTR_FRAME_SIZE
	.align		4
.L_1:
        /*000c*/ 	.byte	0x04, 0x11
        /*000e*/ 	.short	(.L_3 - .L_2)
	.align		4
.L_2:
        /*0010*/ 	.word	index@(_Z15transformKernelPfS_S_S_)
        /*0014*/ 	.word	0x00000000


	//----- nvinfo : EIATTR_MIN_STACK_SIZE
	.align		4
.L_3:
        /*0018*/ 	.byte	0x04, 0x12
        /*001a*/ 	.short	(.L_5 - .L_4)
	.align		4
.L_4:
        /*001c*/ 	.word	index@(_Z15transformKernelPfS_S_S_)
        /*0020*/ 	.word	0x00000000
.L_5:


//--------------------- .nv.compat                --------------------------
	.section	.nv.compat,"",@"SHT_CUDA_COMPAT_INFO"
	.align	4
        /*0000*/ 	.byte	0x02, 0x09, 0x00, 0x00, 0x02, 0x02, 0x01, 0x00, 0x02, 0x05, 0x05, 0x00, 0x03, 0x07, 0x01, 0x01
        /*0010*/ 	.byte	0x02, 0x03, 0x00, 0x00, 0x02, 0x06, 0x01, 0x00, 0x04, 0x0b, 0x08, 0x00, 0x09, 0x00, 0x00, 0x00
        /*0020*/ 	.byte	0x00, 0x00, 0x00, 0x00


//--------------------- .nv.info._Z15transformKernelPfS_S_S_ --------------------------
	.section	.nv.info._Z15transformKernelPfS_S_S_,"",@"SHT_CUDA_INFO"
	.sectionflags	@""
	.align	4


	//----- nvinfo : EIATTR_CUDA_API_VERSION
	.align		4
        /*0000*/ 	.byte	0x04, 0x37
        /*0002*/ 	.short	(.L_7 - .L_6)
.L_6:
        /*0004*/ 	.word	0x00000082


	//----- nvinfo : EIATTR_KPARAM_INFO
	.align		4
.L_7:
        /*0008*/ 	.byte	0x04, 0x17
        /*000a*/ 	.short	(.L_9 - .L_8)
.L_8:
        /*000c*/ 	.word	0x00000000
        /*0010*/ 	.short	0x0003
        /*0012*/ 	.short	0x0018
        /*0014*/ 	.byte	0x00, 0xf5, 0x21, 0x00


	//----- nvinfo : EIATTR_KPARAM_INFO
	.align		4
.L_9:
        /*0018*/ 	.byte	0x04, 0x17
        /*001a*/ 	.short	(.L_11 - .L_10)
.L_10:
        /*001c*/ 	.word	0x00000000
        /*0020*/ 	.short	0x0002
        /*0022*/ 	.short	0x0010
        /*0024*/ 	.byte	0x00, 0xf5, 0x21, 0x00


	//----- nvinfo : EIATTR_KPARAM_INFO
	.align		4
.L_11:
        /*0028*/ 	.byte	0x04, 0x17
        /*002a*/ 	.short	(.L_13 - .L_12)
.L_12:
        /*002c*/ 	.word	0x00000000
        /*0030*/ 	.short	0x0001
        /*0032*/ 	.short	0x0008
        /*0034*/ 	.byte	0x00, 0xf5, 0x21, 0x00


	//----- nvinfo : EIATTR_KPARAM_INFO
	.align		4
.L_13:
        /*0038*/ 	.byte	0x04, 0x17
        /*003a*/ 	.short	(.L_15 - .L_14)
.L_14:
        /*003c*/ 	.word	0x00000000
        /*0040*/ 	.short	0x0000
        /*0042*/ 	.short	0x0000
        /*0044*/ 	.byte	0x00, 0xf5, 0x21, 0x00


	//----- nvinfo : EIATTR_SPARSE_MMA_MASK
	.align		4
.L_15:
        /*0048*/ 	.byte	0x03, 0x50
        /*004a*/ 	.short	0x0000


	//----- nvinfo : EIATTR_MAXREG_COUNT
	.align		4
        /*004c*/ 	.byte	0x03, 0x1b
        /*004e*/ 	.short	0x00ff


	//----- nvinfo : EIATTR_MERCURY_ISA_VERSION
	.align		4
        /*0050*/ 	.byte	0x03, 0x5f
        /*0052*/ 	.short	0x0101


	//----- nvinfo : EIATTR_VRC_CTA_INIT_COUNT
	.align		4
        /*0054*/ 	.byte	0x02, 0x4a
	.zero		1
	.zero		1


	//----- nvinfo : EIATTR_EXIT_INSTR_OFFSETS
	.align		4
        /*0058*/ 	.byte	0x04, 0x1c
        /*005a*/ 	.short	(.L_17 - .L_16)


	//   ....[0]....
.L_16:
        /*005c*/ 	.word	0x000002b0


	//----- nvinfo : EIATTR_CBANK_PARAM_SIZE
	.align		4
.L_17:
        /*0060*/ 	.byte	0x03, 0x19
        /*0062*/ 	.short	0x0020


	//----- nvinfo : EIATTR_PARAM_CBANK
	.align		4
        /*0064*/ 	.byte	0x04, 0x0a
        /*0066*/ 	.short	(.L_19 - .L_18)
	.align		4
.L_18:
        /*0068*/ 	.word	index@(.nv.constant0._Z15transformKernelPfS_S_S_)
        /*006c*/ 	.short	0x0380
        /*006e*/ 	.short	0x0020


	//----- nvinfo : EIATTR_SW_WAR
	.align		4
.L_19:
        /*0070*/ 	.byte	0x04, 0x36
        /*0072*/ 	.short	(.L_21 - .L_20)
.L_20:
        /*0074*/ 	.word	0x00000008
.L_21:


//--------------------- .nv.callgraph             --------------------------
	.section	.nv.callgraph,"",@"SHT_CUDA_CALLGRAPH"
	.align	4
	.sectionentsize	8
	.align		4
        /*0000*/ 	.word	0x00000000
	.align		4
        /*0004*/ 	.word	0xffffffff
	.align		4
        /*0008*/ 	.word	0x00000000
	.align		4
        /*000c*/ 	.word	0xfffffffe
	.align		4
        /*0010*/ 	.word	0x00000000
	.align		4
        /*0014*/ 	.word	0xfffffffd
	.align		4
        /*0018*/ 	.word	0x00000000
	.align		4
        /*001c*/ 	.word	0xfffffffc


//--------------------- .text._Z15transformKernelPfS_S_S_ --------------------------
	.section	.text._Z15transformKernelPfS_S_S_,"ax",@progbits
	.align	128
        .global         _Z15transformKernelPfS_S_S_
        .type           _Z15transformKernelPfS_S_S_,@function
        .size           _Z15transformKernelPfS_S_S_,(.L_x_1 - _Z15transformKernelPfS_S_S_)
        .other          _Z15transformKernelPfS_S_S_,@"STO_CUDA_ENTRY STV_DEFAULT"
_Z15transformKernelPfS_S_S_:
.text._Z15transformKernelPfS_S_S_:
[----:B------:R-:W-:Y:S01]  /*0000*/  LDC R1, c[0x0][0x37c] ;  /* 0x0000df00ff017b82 */ /* 0x000fe20000000800 */
[----:B------:R-:W0:Y:S07]  /*0010*/  S2R R0, SR_TID.X ;  /* 0x0000000000007919 */ /* 0x000e2e0000002100 */
[----:B------:R-:W0:Y:S01]  /*0020*/  S2UR UR6, SR_CTAID.X ;  /* 0x00000000000679c3 */ /* 0x000e220000002500 */
[----:B------:R-:W1:Y:S07]  /*0030*/  LDCU.64 UR4, c[0x0][0x358] ;  /* 0x00006b00ff0477ac */ /* 0x000e6e0008000a00 */
[----:B------:R-:W0:Y:S08]  /*0040*/  LDC R11, c[0x0][0x360] ;  /* 0x0000d800ff0b7b82 */ /* 0x000e300000000800 */
[----:B------:R-:W2:Y:S08]  /*0050*/  LDC.64 R2, c[0x0][0x388] ;  /* 0x0000e200ff027b82 */ /* 0x000eb00000000a00 */
[----:B------:R-:W3:Y:S08]  /*0060*/  LDC.64 R6, c[0x0][0x380] ;  /* 0x0000e000ff067b82 */ /* 0x000ef00000000a00 */
[----:B------:R-:W4:Y:S01]  /*0070*/  LDC.64 R4, c[0x0][0x398] ;  /* 0x0000e600ff047b82 */ /* 0x000f220000000a00 */
[----:B0-----:R-:W-:-:S07]  /*0080*/  IMAD R11, R11, UR6, R0 ;  /* 0x000000060b0b7c24 */ /* 0x001fce000f8e0200 */
[----:B------:R-:W0:Y:S01]  /*0090*/  LDC.64 R8, c[0x0][0x390] ;  /* 0x0000e400ff087b82 */ /* 0x000e220000000a00 */
[----:B--2---:R-:W-:-:S05]  /*00a0*/  IMAD.WIDE R2, R11, 0x4, R2 ;  /* 0x000000040b027825 */ /* 0x004fca00078e0202 */
[----:B-1----:R-:W2:Y:S01]  /*00b0*/  LDG.E R19, desc[UR4][R2.64] ;  /* 0x0000000402137981 */ /* 0x002ea2000c1e1900 */
[----:B---3--:R-:W-:-:S05]  /*00c0*/  IMAD.WIDE R6, R11, 0x4, R6 ;  /* 0x000000040b067825 */ /* 0x008fca00078e0206 */
[----:B------:R-:W3:Y:S04]  /*00d0*/  LDG.E R17, desc[UR4][R6.64] ;  /* 0x0000000406117981 */ /* 0x000ee8000c1e1900 */
[----:B----4-:R-:W2:Y:S04]  /*00e0*/  LDG.E R16, desc[UR4][R4.64+0x4] ;  /* 0x0000040404107981 */ /* 0x010ea8000c1e1900 */
[----:B------:R-:W4:Y:S01]  /*00f0*/  LDG.E R22, desc[UR4][R4.64+0x14] ;  /* 0x0000140404167981 */ /* 0x000f22000c1e1900 */
[----:B0-----:R-:W-:-:S03]  /*0100*/  IMAD.WIDE R8, R11, 0x4, R8 ;  /* 0x000000040b087825 */ /* 0x001fc600078e0208 */
[----:B------:R-:W5:Y:S04]  /*0110*/  LDG.E R26, desc[UR4][R4.64+0x24] ;  /* 0x00002404041a7981 */ /* 0x000f68000c1e1900 */
[----:B------:R-:W3:Y:S04]  /*0120*/  LDG.E R14, desc[UR4][R4.64] ;  /* 0x00000004040e7981 */ /* 0x000ee8000c1e1900 */
        /* <DEDUP_REMOVED lines=8> */
[----:B------:R-:W3:Y:S01]  /*01b0*/  LDG.E R10, desc[UR4][R4.64+0x2c] ;  /* 0x00002c04040a7981 */ /* 0x000ee2000c1e1900 */
[----:B--2---:R-:W-:Y:S01]  /*01c0*/  FMUL R21, R16, R19 ;  /* 0x0000001310157220 */ /* 0x004fe20000400000 */
[C---:B----4-:R-:W-:Y:S01]  /*01d0*/  FMUL R22, R19.reuse, R22 ;  /* 0x0000001613167220 */ /* 0x050fe20000400000 */
[----:B-----5:R-:W-:-:S02]  /*01e0*/  FMUL R23, R19, R26 ;  /* 0x0000001a13177220 */ /* 0x020fc40000400000 */
[----:B---3--:R-:W-:Y:S01]  /*01f0*/  FFMA R21, R14, R17, R21 ;  /* 0x000000110e157223 */ /* 0x008fe20000000015 */
[C---:B------:R-:W-:Y:S01]  /*0200*/  FFMA R19, R17.reuse, R20, R22 ;  /* 0x0000001411137223 */ /* 0x040fe20000000016 */
[----:B------:R-:W-:Y:S02]  /*0210*/  FFMA R24, R17, R24, R23 ;  /* 0x0000001811187223 */ /* 0x000fe40000000017 */
[----:B------:R-:W-:Y:S01]  /*0220*/  FFMA R18, R18, R12, R21 ;  /* 0x0000000c12127223 */ /* 0x000fe20000000015 */
[C---:B------:R-:W-:Y:S01]  /*0230*/  FFMA R15, R12.reuse, R15, R19 ;  /* 0x0000000f0c0f7223 */ /* 0x040fe20000000013 */
[----:B------:R-:W-:Y:S02]  /*0240*/  FFMA R13, R12, R13, R24 ;  /* 0x0000000d0c0d7223 */ /* 0x000fe40000000018 */
[----:B------:R-:W-:Y:S01]  /*0250*/  FADD R11, R18, R11 ;  /* 0x0000000b120b7221 */ /* 0x000fe20000000000 */
[----:B------:R-:W-:-:S04]  /*0260*/  FADD R15, R15, R0 ;  /* 0x000000000f0f7221 */ /* 0x000fc80000000000 */
[----:B------:R-:W-:Y:S01]  /*0270*/  STG.E desc[UR4][R6.64], R11 ;  /* 0x0000000b06007986 */ /* 0x000fe2000c101904 */
[----:B------:R-:W-:-:S03]  /*0280*/  FADD R13, R13, R10 ;  /* 0x0000000a0d0d7221 */ /* 0x000fc60000000000 */
[----:B------:R-:W-:Y:S04]  /*0290*/  STG.E desc[UR4][R2.64], R15 ;  /* 0x0000000f02007986 */ /* 0x000fe8000c101904 */
[----:B------:R-:W-:Y:S01]  /*02a0*/  STG.E desc[UR4][R8.64], R13 ;  /* 0x0000000d08007986 */ /* 0x000fe2000c101904 */
[----:B------:R-:W-:Y:S05]  /*02b0*/  EXIT ;  /* 0x000000000000794d */ /* 0x000fea0003800000 */
.L_x_0:
[----:B------:R-:W-:-:S00]  /*02c0*/  BRA `(.L_x_0) ;  /* 0xfffffffc00fc7947 */ /* 0x000fc0000383ffff */
[----:B------:R-:W-:-:S00]  /*02d0*/  NOP ;  /* 0x0000000000007918 */ /* 0x000fc00000000000 */
        /* <DEDUP_REMOVED lines=10> */
.L_x_1:


//--------------------- .nv.shared.reserved.0     --------------------------
	.section	.nv.shared.reserved.0,"aw",@nobits
	.weak		__nv_reservedSMEM_offset_0_alias
	.size		__nv_reservedSMEM_offset_0_alias, 0, 64
	.other		__nv_reservedSMEM_offset_0_alias,@"STO_CUDA_RESERVED_SHARED STV_DEFAULT"
__nv_reservedSMEM_offset_0_alias:
	.zero		0
	.zero		64


//--------------------- .nv.constant0._Z15transformKernelPfS_S_S_ --------------------------
	.section	.nv.constant0._Z15transformKernelPfS_S_S_,"a",@progbits
	.sectionflags	@""
	.align	4
.nv.constant0._Z15transformKernelPfS_S_S_:
	.zero		928


//--------------------- SYMBOLS --------------------------

	.type		.nv.reservedSmem.offset0,@object
	.size		.nv.reservedSmem.offset0,0x4
